//
// Generated by NVIDIA NVVM Compiler
//
// Compiler Build ID: CL-36424714
// Cuda compilation tools, release 13.0, V13.0.88
// Based on NVVM 20.0.0
//

.version 9.0
.target sm_100
.address_size 64

	// .globl	_Z18kernel_rotar_imagePhS_iii

.visible .entry _Z18kernel_rotar_imagePhS_iii(
	.param .u64 .ptr .align 1 _Z18kernel_rotar_imagePhS_iii_param_0,
	.param .u64 .ptr .align 1 _Z18kernel_rotar_imagePhS_iii_param_1,
	.param .u32 _Z18kernel_rotar_imagePhS_iii_param_2,
	.param .u32 _Z18kernel_rotar_imagePhS_iii_param_3,
	.param .u32 _Z18kernel_rotar_imagePhS_iii_param_4
)
{
	.reg .b16 	%rs<5>;
	.reg .b32 	%r<15>;
	.reg .b64 	%rd<9>;

	ld.param.u64 	%rd1, [_Z18kernel_rotar_imagePhS_iii_param_0];
	ld.param.u64 	%rd2, [_Z18kernel_rotar_imagePhS_iii_param_1];
	ld.param.u32 	%r1, [_Z18kernel_rotar_imagePhS_iii_param_2];
	ld.param.u32 	%r2, [_Z18kernel_rotar_imagePhS_iii_param_3];
	cvta.to.global.u64 	%rd3, %rd2;
	cvta.to.global.u64 	%rd4, %rd1;
	mov.u32 	%r3, %ntid.x;
	mov.u32 	%r4, %ctaid.x;
	mov.u32 	%r5, %tid.x;
	mad.lo.s32 	%r6, %r3, %r4, %r5;
	div.s32 	%r7, %r6, %r1;
	mul.lo.s32 	%r8, %r7, %r1;
	sub.s32 	%r9, %r6, %r8;
	shl.b32 	%r10, %r6, 2;
	not.b32 	%r11, %r9;
	add.s32 	%r12, %r1, %r11;
	mad.lo.s32 	%r13, %r12, %r2, %r7;
	shl.b32 	%r14, %r13, 2;
	cvt.s64.s32 	%rd5, %r10;
	add.s64 	%rd6, %rd4, %rd5;
	ld.global.u8 	%rs1, [%rd6];
	cvt.s64.s32 	%rd7, %r14;
	add.s64 	%rd8, %rd3, %rd7;
	st.global.u8 	[%rd8], %rs1;
	ld.global.u8 	%rs2, [%rd6+1];
	st.global.u8 	[%rd8+1], %rs2;
	ld.global.u8 	%rs3, [%rd6+2];
	st.global.u8 	[%rd8+2], %rs3;
	ld.global.u8 	%rs4, [%rd6+3];
	st.global.u8 	[%rd8+3], %rs4;
	ret;

}


// ===== COMPILED SASS (sm_100) =====

	.target	sm_100

	.elftype	@"ET_EXEC"


//--------------------- .note.nv.tkinfo           --------------------------
	.section	.note.nv.tkinfo,"",@"SHT_NOTE"
	.sectionflags	@"SHF_NOTE_NV_TKINFO"
	.tkinfo
        /*0018*/ 	.word	0x00000002
        /*0030*/ 	.string	""
        /*0030*/ 	.string	"ptxas"
        /*0030*/ 	.string	"Cuda compilation tools, release 13.0, V13.0.88"
        /*0030*/ 	.string	"Build cuda_13.0.r13.0/compiler.36424714_0"
        /*0030*/ 	.string	"-arch sm_100 -m 64 "



//--------------------- .note.nv.cuinfo           --------------------------
	.section	.note.nv.cuinfo,"",@"SHT_NOTE"
	.sectionflags	@"SHF_NOTE_NV_CUINFO"
        /*0018*/ 	.short	0x0002
        /*001a*/ 	.short	0x0064
        /*001c*/ 	.short	0x0082
	.zero		2


//--------------------- .nv.info                  --------------------------
	.section	.nv.info,"",@"SHT_CUDA_INFO"
	.align	4


	//----- nvinfo : EIATTR_REGCOUNT
	.align		4
        /*0000*/ 	.byte	0x04, 0x2f
        /*0002*/ 	.short	(.L_1 - .L_0)
	.align		4
.L_0:
        /*0004*/ 	.word	index@(_Z18kernel_rotar_imagePhS_iii)
        /*0008*/ 	.word	0x0000000e


	//----- nvinfo : EIATTR_FRAME_SIZE
	.align		4
.L_1:
        /*000c*/ 	.byte	0x04, 0x11
        /*000e*/ 	.short	(.L_3 - .L_2)
	.align		4
.L_2:
        /*0010*/ 	.word	index@(_Z18kernel_rotar_imagePhS_iii)
        /*0014*/ 	.word	0x00000000


	//----- nvinfo : EIATTR_MIN_STACK_SIZE
	.align		4
.L_3:
        /*0018*/ 	.byte	0x04, 0x12
        /*001a*/ 	.short	(.L_5 - .L_4)
	.align		4
.L_4:
        /*001c*/ 	.word	index@(_Z18kernel_rotar_imagePhS_iii)
        /*0020*/ 	.word	0x00000000
.L_5:


//--------------------- .nv.compat                --------------------------
	.section	.nv.compat,"",@"SHT_CUDA_COMPAT_INFO"
	.align	4
        /*0000*/ 	.byte	0x02, 0x09, 0x00, 0x00, 0x02, 0x02, 0x01, 0x00, 0x02, 0x05, 0x05, 0x00, 0x03, 0x07, 0x01, 0x01
        /*0010*/ 	.byte	0x02, 0x03, 0x00, 0x00, 0x02, 0x06, 0x01, 0x00, 0x04, 0x0b, 0x08, 0x00, 0x09, 0x00, 0x00, 0x00
        /*0020*/ 	.byte	0x00, 0x00, 0x00, 0x00


//--------------------- .nv.info._Z18kernel_rotar_imagePhS_iii --------------------------
	.section	.nv.info._Z18kernel_rotar_imagePhS_iii,"",@"SHT_CUDA_INFO"
	.sectionflags	@""
	.align	4


	//----- nvinfo : EIATTR_CUDA_API_VERSION
	.align		4
        /*0000*/ 	.byte	0x04, 0x37
        /*0002*/ 	.short	(.L_7 - .L_6)
.L_6:
        /*0004*/ 	.word	0x00000082


	//----- nvinfo : EIATTR_KPARAM_INFO
	.align		4
.L_7:
        /*0008*/ 	.byte	0x04, 0x17
        /*000a*/ 	.short	(.L_9 - .L_8)
.L_8:
        /*000c*/ 	.word	0x00000000
        /*0010*/ 	.short	0x0004
        /*0012*/ 	.short	0x0018
        /*0014*/ 	.byte	0x00, 0xf0, 0x11, 0x00


	//----- nvinfo : EIATTR_KPARAM_INFO
	.align		4
.L_9:
        /*0018*/ 	.byte	0x04, 0x17
        /*001a*/ 	.short	(.L_11 - .L_10)
.L_10:
        /*001c*/ 	.word	0x00000000
        /*0020*/ 	.short	0x0003
        /*0022*/ 	.short	0x0014
        /*0024*/ 	.byte	0x00, 0xf0, 0x11, 0x00


	//----- nvinfo : EIATTR_KPARAM_INFO
	.align		4
.L_11:
        /*0028*/ 	.byte	0x04, 0x17
        /*002a*/ 	.short	(.L_13 - .L_12)
.L_12:
        /*002c*/ 	.word	0x00000000
        /*0030*/ 	.short	0x0002
        /*0032*/ 	.short	0x0010
        /*0034*/ 	.byte	0x00, 0xf0, 0x11, 0x00


	//----- nvinfo : EIATTR_KPARAM_INFO
	.align		4
.L_13:
        /*0038*/ 	.byte	0x04, 0x17
        /*003a*/ 	.short	(.L_15 - .L_14)
.L_14:
        /*003c*/ 	.word	0x00000000
        /*0040*/ 	.short	0x0001
        /*0042*/ 	.short	0x0008
        /*0044*/ 	.byte	0x00, 0xf5, 0x21, 0x00


	//----- nvinfo : EIATTR_KPARAM_INFO
	.align		4
.L_15:
        /*0048*/ 	.byte	0x04, 0x17
        /*004a*/ 	.short	(.L_17 - .L_16)
.L_16:
        /*004c*/ 	.word	0x00000000
        /*0050*/ 	.short	0x0000
        /*0052*/ 	.short	0x0000
        /*0054*/ 	.byte	0x00, 0xf5, 0x21, 0x00


	//----- nvinfo : EIATTR_SPARSE_MMA_MASK
	.align		4
.L_17:
        /*0058*/ 	.byte	0x03, 0x50
        /*005a*/ 	.short	0x0000


	//----- nvinfo : EIATTR_MAXREG_COUNT
	.align		4
        /*005c*/ 	.byte	0x03, 0x1b
        /*005e*/ 	.short	0x00ff


	//----- nvinfo : EIATTR_MERCURY_ISA_VERSION
	.align		4
        /*0060*/ 	.byte	0x03, 0x5f
        /*0062*/ 	.short	0x0101


	//----- nvinfo : EIATTR_VRC_CTA_INIT_COUNT
	.align		4
        /*0064*/ 	.byte	0x02, 0x4a
	.zero		1
	.zero		1


	//----- nvinfo : EIATTR_EXIT_INSTR_OFFSETS
	.align		4
        /*0068*/ 	.byte	0x04, 0x1c
        /*006a*/ 	.short	(.L_19 - .L_18)


	//   ....[0]....
.L_18:
        /*006c*/ 	.word	0x00000330


	//----- nvinfo : EIATTR_CBANK_PARAM_SIZE
	.align		4
.L_19:
        /*0070*/ 	.byte	0x03, 0x19
        /*0072*/ 	.short	0x001c


	//----- nvinfo : EIATTR_PARAM_CBANK
	.align		4
        /*0074*/ 	.byte	0x04, 0x0a
        /*0076*/ 	.short	(.L_21 - .L_20)
	.align		4
.L_20:
        /*0078*/ 	.word	index@(.nv.constant0._Z18kernel_rotar_imagePhS_iii)
        /*007c*/ 	.short	0x0380
        /*007e*/ 	.short	0x001c


	//----- nvinfo : EIATTR_SW_WAR
	.align		4
.L_21:
        /*0080*/ 	.byte	0x04, 0x36
        /*0082*/ 	.short	(.L_23 - .L_22)
.L_22:
        /*0084*/ 	.word	0x00000008
.L_23:


//--------------------- .nv.callgraph             --------------------------
	.section	.nv.callgraph,"",@"SHT_CUDA_CALLGRAPH"
	.align	4
	.sectionentsize	8
	.align		4
        /*0000*/ 	.word	0x00000000
	.align		4
        /*0004*/ 	.word	0xffffffff
	.align		4
        /*0008*/ 	.word	0x00000000
	.align		4
        /*000c*/ 	.word	0xfffffffe
	.align		4
        /*0010*/ 	.word	0x00000000
	.align		4
        /*0014*/ 	.word	0xfffffffd
	.align		4
        /*0018*/ 	.word	0x00000000
	.align		4
        /*001c*/ 	.word	0xfffffffc


//--------------------- .text._Z18kernel_rotar_imagePhS_iii --------------------------
	.section	.text._Z18kernel_rotar_imagePhS_iii,"ax",@progbits
	.align	128
        .global         _Z18kernel_rotar_imagePhS_iii
        .type           _Z18kernel_rotar_imagePhS_iii,@function
        .size           _Z18kernel_rotar_imagePhS_iii,(.L_x_1 - _Z18kernel_rotar_imagePhS_iii)
        .other          _Z18kernel_rotar_imagePhS_iii,@"STO_CUDA_ENTRY STV_DEFAULT"
_Z18kernel_rotar_imagePhS_iii:
.text._Z18kernel_rotar_imagePhS_iii:
[----:B------:R-:W-:Y:S01]  /*0000*/  LDC R1, c[0x0][0x37c] ;  /* 0x0000df00ff017b82 */ /* 0x000fe20000000800 */
[----:B------:R-:W0:Y:S01]  /*0010*/  S2R R6, SR_CTAID.X ;  /* 0x0000000000067919 */ /* 0x000e220000002500 */
[----:B------:R-:W0:Y:S06]  /*0020*/  LDCU UR4, c[0x0][0x360] ;  /* 0x00006c00ff0477ac */ /* 0x000e2c0008000800 */
[----:B------:R-:W1:Y:S01]  /*0030*/  LDC R9, c[0x0][0x390] ;  /* 0x0000e400ff097b82 */ /* 0x000e620000000800 */
[----:B------:R-:W0:Y:S01]  /*0040*/  S2R R3, SR_TID.X ;  /* 0x0000000000037919 */ /* 0x000e220000002100 */
[----:B------:R-:W2:Y:S01]  /*0050*/  LDCU.128 UR8, c[0x0][0x380] ;  /* 0x00007000ff0877ac */ /* 0x000ea20008000c00 */
[----:B------:R-:W3:Y:S01]  /*0060*/  LDCU UR6, c[0x0][0x394] ;  /* 0x00007280ff0677ac */ /* 0x000ee20008000800 */
[----:B0-----:R-:W-:Y:S01]  /*0070*/  IMAD R6, R6, UR4, R3 ;  /* 0x0000000406067c24 */ /* 0x001fe2000f8e0203 */
[----:B------:R-:W0:Y:S03]  /*0080*/  LDCU.64 UR4, c[0x0][0x358] ;  /* 0x00006b00ff0477ac */ /* 0x000e260008000a00 */
[----:B------:R-:W-:-:S05]  /*0090*/  IMAD.SHL.U32 R0, R6, 0x4, RZ ;  /* 0x0000000406007824 */ /* 0x000fca00078e00ff */
[----:B--2---:R-:W-:-:S04]  /*00a0*/  IADD3 R2, P0, PT, R0, UR8, RZ ;  /* 0x0000000800027c10 */ /* 0x004fc8000ff1e0ff */
[----:B------:R-:W-:-:S05]  /*00b0*/  LEA.HI.X.SX32 R3, R0, UR9, 0x1, P0 ;  /* 0x0000000900037c11 */ /* 0x000fca00080f0eff */
[----:B0-----:R-:W2:Y:S01]  /*00c0*/  LDG.E.U8 R0, desc[UR4][R2.64] ;  /* 0x0000000402007981 */ /* 0x001ea2000c1e1100 */
[----:B-1----:R-:W-:Y:S02]  /*00d0*/  IABS R8, R9 ;  /* 0x0000000900087213 */ /* 0x002fe40000000000 */
[----:B------:R-:W-:Y:S02]  /*00e0*/  IABS R10, R6 ;  /* 0x00000006000a7213 */ /* 0x000fe40000000000 */
[----:B------:R-:W0:Y:S08]  /*00f0*/  I2F.RP R7, R8 ;  /* 0x0000000800077306 */ /* 0x000e300000209400 */
[----:B0-----:R-:W0:Y:S02]  /*0100*/  MUFU.RCP R7, R7 ;  /* 0x0000000700077308 */ /* 0x001e240000001000 */
[----:B0-----:R-:W-:-:S06]  /*0110*/  VIADD R4, R7, 0xffffffe ;  /* 0x0ffffffe07047836 */ /* 0x001fcc0000000000 */
[----:B------:R0:W1:Y:S02]  /*0120*/  F2I.FTZ.U32.TRUNC.NTZ R5, R4 ;  /* 0x0000000400057305 */ /* 0x000064000021f000 */
[----:B0-----:R-:W-:Y:S02]  /*0130*/  HFMA2 R4, -RZ, RZ, 0, 0 ;  /* 0x00000000ff047431 */ /* 0x001fe400000001ff */
[----:B-1----:R-:W-:-:S04]  /*0140*/  IMAD.MOV R11, RZ, RZ, -R5 ;  /* 0x000000ffff0b7224 */ /* 0x002fc800078e0a05 */
[----:B------:R-:W-:-:S04]  /*0150*/  IMAD R11, R11, R8, RZ ;  /* 0x000000080b0b7224 */ /* 0x000fc800078e02ff */
[----:B------:R-:W-:Y:S01]  /*0160*/  IMAD.HI.U32 R5, R5, R11, R4 ;  /* 0x0000000b05057227 */ /* 0x000fe200078e0004 */
[----:B------:R-:W-:-:S04]  /*0170*/  LOP3.LUT R4, R6, R9, RZ, 0x3c, !PT ;  /* 0x0000000906047212 */ /* 0x000fc800078e3cff */
[----:B------:R-:W-:Y:S01]  /*0180*/  ISETP.GE.AND P1, PT, R4, RZ, PT ;  /* 0x000000ff0400720c */ /* 0x000fe20003f26270 */
[----:B------:R-:W-:-:S04]  /*0190*/  IMAD.HI.U32 R5, R5, R10, RZ ;  /* 0x0000000a05057227 */ /* 0x000fc800078e00ff */
[----:B------:R-:W-:-:S04]  /*01a0*/  IMAD.MOV R7, RZ, RZ, -R5 ;  /* 0x000000ffff077224 */ /* 0x000fc800078e0a05 */
[----:B------:R-:W-:-:S05]  /*01b0*/  IMAD R7, R8, R7, R10 ;  /* 0x0000000708077224 */ /* 0x000fca00078e020a */
[----:B------:R-:W-:-:S13]  /*01c0*/  ISETP.GT.U32.AND P2, PT, R8, R7, PT ;  /* 0x000000070800720c */ /* 0x000fda0003f44070 */
[----:B------:R-:W-:Y:S01]  /*01d0*/  @!P2 IMAD.IADD R7, R7, 0x1, -R8 ;  /* 0x000000010707a824 */ /* 0x000fe200078e0a08 */
[----:B------:R-:W-:Y:S02]  /*01e0*/  @!P2 IADD3 R5, PT, PT, R5, 0x1, RZ ;  /* 0x000000010505a810 */ /* 0x000fe40007ffe0ff */
[----:B------:R-:W-:Y:S02]  /*01f0*/  ISETP.NE.AND P2, PT, R9, RZ, PT ;  /* 0x000000ff0900720c */ /* 0x000fe40003f45270 */
[----:B------:R-:W-:-:S13]  /*0200*/  ISETP.GE.U32.AND P0, PT, R7, R8, PT ;  /* 0x000000080700720c */ /* 0x000fda0003f06070 */
[----:B------:R-:W-:-:S04]  /*0210*/  @P0 VIADD R5, R5, 0x1 ;  /* 0x0000000105050836 */ /* 0x000fc80000000000 */
[----:B------:R-:W-:Y:S01]  /*0220*/  @!P1 IMAD.MOV R5, RZ, RZ, -R5 ;  /* 0x000000ffff059224 */ /* 0x000fe200078e0a05 */
[----:B------:R-:W-:-:S04]  /*0230*/  @!P2 LOP3.LUT R5, RZ, R9, RZ, 0x33, !PT ;  /* 0x00000009ff05a212 */ /* 0x000fc800078e33ff */
[----:B------:R-:W-:-:S05]  /*0240*/  IADD3 R4, PT, PT, -R5, RZ, RZ ;  /* 0x000000ff05047210 */ /* 0x000fca0007ffe1ff */
[----:B------:R-:W-:-:S05]  /*0250*/  IMAD R6, R9, R4, R6 ;  /* 0x0000000409067224 */ /* 0x000fca00078e0206 */
[----:B------:R-:W-:-:S05]  /*0260*/  LOP3.LUT R6, RZ, R6, RZ, 0x33, !PT ;  /* 0x00000006ff067212 */ /* 0x000fca00078e33ff */
[----:B------:R-:W-:-:S04]  /*0270*/  IMAD.IADD R6, R6, 0x1, R9 ;  /* 0x0000000106067824 */ /* 0x000fc800078e0209 */
[----:B---3--:R-:W-:-:S05]  /*0280*/  IMAD R6, R6, UR6, R5 ;  /* 0x0000000606067c24 */ /* 0x008fca000f8e0205 */
[----:B------:R-:W-:-:S04]  /*0290*/  SHF.L.U32 R6, R6, 0x2, RZ ;  /* 0x0000000206067819 */ /* 0x000fc800000006ff */
[----:B------:R-:W-:-:S04]  /*02a0*/  IADD3 R4, P0, PT, R6, UR10, RZ ;  /* 0x0000000a06047c10 */ /* 0x000fc8000ff1e0ff */
[----:B------:R-:W-:-:S05]  /*02b0*/  LEA.HI.X.SX32 R5, R6, UR11, 0x1, P0 ;  /* 0x0000000b06057c11 */ /* 0x000fca00080f0eff */
[----:B--2---:R-:W-:Y:S04]  /*02c0*/  STG.E.U8 desc[UR4][R4.64], R0 ;  /* 0x0000000004007986 */ /* 0x004fe8000c101104 */
[----:B------:R-:W2:Y:S04]  /*02d0*/  LDG.E.U8 R7, desc[UR4][R2.64+0x1] ;  /* 0x0000010402077981 */ /* 0x000ea8000c1e1100 */
[----:B--2---:R-:W-:Y:S04]  /*02e0*/  STG.E.U8 desc[UR4][R4.64+0x1], R7 ;  /* 0x0000010704007986 */ /* 0x004fe8000c101104 */
[----:B------:R-:W2:Y:S04]  /*02f0*/  LDG.E.U8 R9, desc[UR4][R2.64+0x2] ;  /* 0x0000020402097981 */ /* 0x000ea8000c1e1100 */
[----:B--2---:R-:W-:Y:S04]  /*0300*/  STG.E.U8 desc[UR4][R4.64+0x2], R9 ;  /* 0x0000020904007986 */ /* 0x004fe8000c101104 */
[----:B------:R-:W2:Y:S04]  /*0310*/  LDG.E.U8 R11, desc[UR4][R2.64+0x3] ;  /* 0x00000304020b7981 */ /* 0x000ea8000c1e1100 */
[----:B--2---:R-:W-:Y:S01]  /*0320*/  STG.E.U8 desc[UR4][R4.64+0x3], R11 ;  /* 0x0000030b04007986 */ /* 0x004fe2000c101104 */
[----:B------:R-:W-:Y:S05]  /*0330*/  EXIT ;  /* 0x000000000000794d */ /* 0x000fea0003800000 */
.L_x_0:
[----:B------:R-:W-:-:S00]  /*0340*/  BRA `(.L_x_0) ;  /* 0xfffffffc00fc7947 */ /* 0x000fc0000383ffff */
[----:B------:R-:W-:-:S00]  /*0350*/  NOP ;  /* 0x0000000000007918 */ /* 0x000fc00000000000 */
        /* <DEDUP_REMOVED lines=10> */
.L_x_1:


//--------------------- .nv.shared.reserved.0     --------------------------
	.section	.nv.shared.reserved.0,"aw",@nobits
	.weak		__nv_reservedSMEM_offset_0_alias
	.size		__nv_reservedSMEM_offset_0_alias, 0, 64
	.other		__nv_reservedSMEM_offset_0_alias,@"STO_CUDA_RESERVED_SHARED STV_DEFAULT"
__nv_reservedSMEM_offset_0_alias:
	.zero		0
	.zero		64


//--------------------- .nv.constant0._Z18kernel_rotar_imagePhS_iii --------------------------
	.section	.nv.constant0._Z18kernel_rotar_imagePhS_iii,"a",@progbits
	.sectionflags	@""
	.align	4
.nv.constant0._Z18kernel_rotar_imagePhS_iii:
	.zero		924


//--------------------- SYMBOLS --------------------------

	.type		.nv.reservedSmem.offset0,@object
	.size		.nv.reservedSmem.offset0,0x4
